//
// Generated by NVIDIA NVVM Compiler
//
// Compiler Build ID: CL-36424714
// Cuda compilation tools, release 13.0, V13.0.88
// Based on NVVM 20.0.0
//

.version 9.0
.target sm_100
.address_size 64

	// .globl	_Z13dotProductGPUPKfS0_Pfi
.extern .shared .align 16 .b8 sharedData[];

.visible .entry _Z13dotProductGPUPKfS0_Pfi(
	.param .u64 .ptr .align 1 _Z13dotProductGPUPKfS0_Pfi_param_0,
	.param .u64 .ptr .align 1 _Z13dotProductGPUPKfS0_Pfi_param_1,
	.param .u64 .ptr .align 1 _Z13dotProductGPUPKfS0_Pfi_param_2,
	.param .u32 _Z13dotProductGPUPKfS0_Pfi_param_3
)
{
	.reg .pred 	%p<11>;
	.reg .b32 	%r<48>;
	.reg .b32 	%f<88>;
	.reg .b64 	%rd<12>;

	ld.param.u64 	%rd1, [_Z13dotProductGPUPKfS0_Pfi_param_0];
	ld.param.u64 	%rd2, [_Z13dotProductGPUPKfS0_Pfi_param_1];
	ld.param.u64 	%rd3, [_Z13dotProductGPUPKfS0_Pfi_param_2];
	ld.param.u32 	%r25, [_Z13dotProductGPUPKfS0_Pfi_param_3];
	mov.u32 	%r1, %tid.x;
	mov.u32 	%r2, %ctaid.x;
	mov.u32 	%r3, %ntid.x;
	mad.lo.s32 	%r4, %r2, %r3, %r1;
	setp.ge.s32 	%p1, %r4, %r25;
	mov.f32 	%f78, 0f00000000;
	@%p1 bra 	$L__BB0_2;
	cvta.to.global.u64 	%rd4, %rd1;
	cvta.to.global.u64 	%rd5, %rd2;
	mul.wide.s32 	%rd6, %r4, 4;
	add.s64 	%rd7, %rd4, %rd6;
	ld.global.f32 	%f17, [%rd7];
	add.s64 	%rd8, %rd5, %rd6;
	ld.global.f32 	%f18, [%rd8];
	mul.f32 	%f78, %f17, %f18;
$L__BB0_2:
	shl.b32 	%r26, %r1, 2;
	mov.u32 	%r27, sharedData;
	add.s32 	%r28, %r27, %r26;
	st.shared.f32 	[%r28], %f78;
	bar.sync 	0;
	setp.ne.s32 	%p2, %r1, 0;
	@%p2 bra 	$L__BB0_16;
	and.b32  	%r5, %r3, 15;
	setp.lt.u32 	%p3, %r3, 16;
	mov.f32 	%f87, 0f00000000;
	mov.b32 	%r44, 0;
	@%p3 bra 	$L__BB0_6;
	and.b32  	%r44, %r3, 2032;
	add.s32 	%r41, %r27, 32;
	and.b32  	%r32, %r3, -16;
	neg.s32 	%r42, %r32;
	mov.f32 	%f87, 0f00000000;
$L__BB0_5:
	.pragma "nounroll";
	ld.shared.v4.f32 	{%f22, %f23, %f24, %f25}, [%r41+-32];
	add.f32 	%f26, %f87, %f22;
	add.f32 	%f27, %f26, %f23;
	add.f32 	%f28, %f27, %f24;
	add.f32 	%f29, %f28, %f25;
	ld.shared.v4.f32 	{%f30, %f31, %f32, %f33}, [%r41+-16];
	add.f32 	%f34, %f29, %f30;
	add.f32 	%f35, %f34, %f31;
	add.f32 	%f36, %f35, %f32;
	add.f32 	%f37, %f36, %f33;
	ld.shared.v4.f32 	{%f38, %f39, %f40, %f41}, [%r41];
	add.f32 	%f42, %f37, %f38;
	add.f32 	%f43, %f42, %f39;
	add.f32 	%f44, %f43, %f40;
	add.f32 	%f45, %f44, %f41;
	ld.shared.v4.f32 	{%f46, %f47, %f48, %f49}, [%r41+16];
	add.f32 	%f50, %f45, %f46;
	add.f32 	%f51, %f50, %f47;
	add.f32 	%f52, %f51, %f48;
	add.f32 	%f87, %f52, %f49;
	add.s32 	%r42, %r42, 16;
	add.s32 	%r41, %r41, 64;
	setp.ne.s32 	%p4, %r42, 0;
	@%p4 bra 	$L__BB0_5;
$L__BB0_6:
	setp.eq.s32 	%p5, %r5, 0;
	@%p5 bra 	$L__BB0_15;
	and.b32  	%r13, %r3, 7;
	setp.lt.u32 	%p6, %r5, 8;
	@%p6 bra 	$L__BB0_9;
	shl.b32 	%r33, %r44, 2;
	add.s32 	%r35, %r27, %r33;
	ld.shared.f32 	%f54, [%r35];
	add.f32 	%f55, %f87, %f54;
	ld.shared.f32 	%f56, [%r35+4];
	add.f32 	%f57, %f55, %f56;
	ld.shared.f32 	%f58, [%r35+8];
	add.f32 	%f59, %f57, %f58;
	ld.shared.f32 	%f60, [%r35+12];
	add.f32 	%f61, %f59, %f60;
	ld.shared.f32 	%f62, [%r35+16];
	add.f32 	%f63, %f61, %f62;
	ld.shared.f32 	%f64, [%r35+20];
	add.f32 	%f65, %f63, %f64;
	ld.shared.f32 	%f66, [%r35+24];
	add.f32 	%f67, %f65, %f66;
	ld.shared.f32 	%f68, [%r35+28];
	add.f32 	%f87, %f67, %f68;
	add.s32 	%r44, %r44, 8;
$L__BB0_9:
	setp.eq.s32 	%p7, %r13, 0;
	@%p7 bra 	$L__BB0_15;
	and.b32  	%r16, %r3, 3;
	setp.lt.u32 	%p8, %r13, 4;
	@%p8 bra 	$L__BB0_12;
	shl.b32 	%r36, %r44, 2;
	add.s32 	%r38, %r27, %r36;
	ld.shared.f32 	%f70, [%r38];
	add.f32 	%f71, %f87, %f70;
	ld.shared.f32 	%f72, [%r38+4];
	add.f32 	%f73, %f71, %f72;
	ld.shared.f32 	%f74, [%r38+8];
	add.f32 	%f75, %f73, %f74;
	ld.shared.f32 	%f76, [%r38+12];
	add.f32 	%f87, %f75, %f76;
	add.s32 	%r44, %r44, 4;
$L__BB0_12:
	setp.eq.s32 	%p9, %r16, 0;
	@%p9 bra 	$L__BB0_15;
	shl.b32 	%r39, %r44, 2;
	add.s32 	%r47, %r27, %r39;
	neg.s32 	%r46, %r16;
$L__BB0_14:
	.pragma "nounroll";
	ld.shared.f32 	%f77, [%r47];
	add.f32 	%f87, %f87, %f77;
	add.s32 	%r47, %r47, 4;
	add.s32 	%r46, %r46, 1;
	setp.ne.s32 	%p10, %r46, 0;
	@%p10 bra 	$L__BB0_14;
$L__BB0_15:
	cvta.to.global.u64 	%rd9, %rd3;
	mul.wide.u32 	%rd10, %r2, 4;
	add.s64 	%rd11, %rd9, %rd10;
	st.global.f32 	[%rd11], %f87;
$L__BB0_16:
	ret;

}


// ===== COMPILED SASS (sm_100) =====

	.target	sm_100

	.elftype	@"ET_EXEC"


//--------------------- .note.nv.tkinfo           --------------------------
	.section	.note.nv.tkinfo,"",@"SHT_NOTE"
	.sectionflags	@"SHF_NOTE_NV_TKINFO"
	.tkinfo
        /*0018*/ 	.word	0x00000002
        /*0030*/ 	.string	""
        /*0030*/ 	.string	"ptxas"
        /*0030*/ 	.string	"Cuda compilation tools, release 13.0, V13.0.88"
        /*0030*/ 	.string	"Build cuda_13.0.r13.0/compiler.36424714_0"
        /*0030*/ 	.string	"-arch sm_100 -m 64 "



//--------------------- .note.nv.cuinfo           --------------------------
	.section	.note.nv.cuinfo,"",@"SHT_NOTE"
	.sectionflags	@"SHF_NOTE_NV_CUINFO"
        /*0018*/ 	.short	0x0002
        /*001a*/ 	.short	0x0064
        /*001c*/ 	.short	0x0082
	.zero		2


//--------------------- .nv.info                  --------------------------
	.section	.nv.info,"",@"SHT_CUDA_INFO"
	.align	4


	//----- nvinfo : EIATTR_REGCOUNT
	.align		4
        /*0000*/ 	.byte	0x04, 0x2f
        /*0002*/ 	.short	(.L_1 - .L_0)
	.align		4
.L_0:
        /*0004*/ 	.word	index@(_Z13dotProductGPUPKfS0_Pfi)
        /*0008*/ 	.word	0x00000016


	//----- nvinfo : EIATTR_FRAME_SIZE
	.align		4
.L_1:
        /*000c*/ 	.byte	0x04, 0x11
        /*000e*/ 	.short	(.L_3 - .L_2)
	.align		4
.L_2:
        /*0010*/ 	.word	index@(_Z13dotProductGPUPKfS0_Pfi)
        /*0014*/ 	.word	0x00000000


	//----- nvinfo : EIATTR_MIN_STACK_SIZE
	.align		4
.L_3:
        /*0018*/ 	.byte	0x04, 0x12
        /*001a*/ 	.short	(.L_5 - .L_4)
	.align		4
.L_4:
        /*001c*/ 	.word	index@(_Z13dotProductGPUPKfS0_Pfi)
        /*0020*/ 	.word	0x00000000
.L_5:


//--------------------- .nv.compat                --------------------------
	.section	.nv.compat,"",@"SHT_CUDA_COMPAT_INFO"
	.align	4
        /*0000*/ 	.byte	0x02, 0x09, 0x00, 0x00, 0x02, 0x02, 0x01, 0x00, 0x02, 0x05, 0x05, 0x00, 0x03, 0x07, 0x01, 0x01
        /*0010*/ 	.byte	0x02, 0x03, 0x00, 0x00, 0x02, 0x06, 0x01, 0x00, 0x04, 0x0b, 0x08, 0x00, 0x09, 0x00, 0x00, 0x00
        /*0020*/ 	.byte	0x00, 0x00, 0x00, 0x00


//--------------------- .nv.info._Z13dotProductGPUPKfS0_Pfi --------------------------
	.section	.nv.info._Z13dotProductGPUPKfS0_Pfi,"",@"SHT_CUDA_INFO"
	.sectionflags	@""
	.align	4


	//----- nvinfo : EIATTR_CUDA_API_VERSION
	.align		4
        /*0000*/ 	.byte	0x04, 0x37
        /*0002*/ 	.short	(.L_7 - .L_6)
.L_6:
        /*0004*/ 	.word	0x00000082


	//----- nvinfo : EIATTR_KPARAM_INFO
	.align		4
.L_7:
        /*0008*/ 	.byte	0x04, 0x17
        /*000a*/ 	.short	(.L_9 - .L_8)
.L_8:
        /*000c*/ 	.word	0x00000000
        /*0010*/ 	.short	0x0003
        /*0012*/ 	.short	0x0018
        /*0014*/ 	.byte	0x00, 0xf0, 0x11, 0x00


	//----- nvinfo : EIATTR_KPARAM_INFO
	.align		4
.L_9:
        /*0018*/ 	.byte	0x04, 0x17
        /*001a*/ 	.short	(.L_11 - .L_10)
.L_10:
        /*001c*/ 	.word	0x00000000
        /*0020*/ 	.short	0x0002
        /*0022*/ 	.short	0x0010
        /*0024*/ 	.byte	0x00, 0xf5, 0x21, 0x00


	//----- nvinfo : EIATTR_KPARAM_INFO
	.align		4
.L_11:
        /*0028*/ 	.byte	0x04, 0x17
        /*002a*/ 	.short	(.L_13 - .L_12)
.L_12:
        /*002c*/ 	.word	0x00000000
        /*0030*/ 	.short	0x0001
        /*0032*/ 	.short	0x0008
        /*0034*/ 	.byte	0x00, 0xf5, 0x21, 0x00


	//----- nvinfo : EIATTR_KPARAM_INFO
	.align		4
.L_13:
        /*0038*/ 	.byte	0x04, 0x17
        /*003a*/ 	.short	(.L_15 - .L_14)
.L_14:
        /*003c*/ 	.word	0x00000000
        /*0040*/ 	.short	0x0000
        /*0042*/ 	.short	0x0000
        /*0044*/ 	.byte	0x00, 0xf5, 0x21, 0x00


	//----- nvinfo : EIATTR_SPARSE_MMA_MASK
	.align		4
.L_15:
        /*0048*/ 	.byte	0x03, 0x50
        /*004a*/ 	.short	0x0000


	//----- nvinfo : EIATTR_MAXREG_COUNT
	.align		4
        /*004c*/ 	.byte	0x03, 0x1b
        /*004e*/ 	.short	0x00ff


	//----- nvinfo : EIATTR_NUM_BARRIERS
	.align		4
        /*0050*/ 	.byte	0x02, 0x4c
        /*0052*/ 	.byte	0x01
	.zero		1


	//----- nvinfo : EIATTR_MERCURY_ISA_VERSION
	.align		4
        /*0054*/ 	.byte	0x03, 0x5f
        /*0056*/ 	.short	0x0101


	//----- nvinfo : EIATTR_VRC_CTA_INIT_COUNT
	.align		4
        /*0058*/ 	.byte	0x02, 0x4a
	.zero		1
	.zero		1


	//----- nvinfo : EIATTR_EXIT_INSTR_OFFSETS
	.align		4
        /*005c*/ 	.byte	0x04, 0x1c
        /*005e*/ 	.short	(.L_17 - .L_16)


	//   ....[0]....
.L_16:
        /*0060*/ 	.word	0x00000170


	//   ....[1]....
        /*0064*/ 	.word	0x00000640


	//----- nvinfo : EIATTR_CBANK_PARAM_SIZE
	.align		4
.L_17:
        /*0068*/ 	.byte	0x03, 0x19
        /*006a*/ 	.short	0x001c


	//----- nvinfo : EIATTR_PARAM_CBANK
	.align		4
        /*006c*/ 	.byte	0x04, 0x0a
        /*006e*/ 	.short	(.L_19 - .L_18)
	.align		4
.L_18:
        /*0070*/ 	.word	index@(.nv.constant0._Z13dotProductGPUPKfS0_Pfi)
        /*0074*/ 	.short	0x0380
        /*0076*/ 	.short	0x001c


	//----- nvinfo : EIATTR_SW_WAR
	.align		4
.L_19:
        /*0078*/ 	.byte	0x04, 0x36
        /*007a*/ 	.short	(.L_21 - .L_20)
.L_20:
        /*007c*/ 	.word	0x00000008
.L_21:


//--------------------- .nv.callgraph             --------------------------
	.section	.nv.callgraph,"",@"SHT_CUDA_CALLGRAPH"
	.align	4
	.sectionentsize	8
	.align		4
        /*0000*/ 	.word	0x00000000
	.align		4
        /*0004*/ 	.word	0xffffffff
	.align		4
        /*0008*/ 	.word	0x00000000
	.align		4
        /*000c*/ 	.word	0xfffffffe
	.align		4
        /*0010*/ 	.word	0x00000000
	.align		4
        /*0014*/ 	.word	0xfffffffd
	.align		4
        /*0018*/ 	.word	0x00000000
	.align		4
        /*001c*/ 	.word	0xfffffffc


//--------------------- .text._Z13dotProductGPUPKfS0_Pfi --------------------------
	.section	.text._Z13dotProductGPUPKfS0_Pfi,"ax",@progbits
	.align	128
        .global         _Z13dotProductGPUPKfS0_Pfi
        .type           _Z13dotProductGPUPKfS0_Pfi,@function
        .size           _Z13dotProductGPUPKfS0_Pfi,(.L_x_7 - _Z13dotProductGPUPKfS0_Pfi)
        .other          _Z13dotProductGPUPKfS0_Pfi,@"STO_CUDA_ENTRY STV_DEFAULT"
_Z13dotProductGPUPKfS0_Pfi:
.text._Z13dotProductGPUPKfS0_Pfi:
[----:B------:R-:W-:Y:S01]  /*0000*/  LDC R1, c[0x0][0x37c] ;  /* 0x0000df00ff017b82 */ /* 0x000fe20000000800 */
[----:B------:R-:W0:Y:S01]  /*0010*/  S2R R9, SR_TID.X ;  /* 0x0000000000097919 */ /* 0x000e220000002100 */
[----:B------:R-:W0:Y:S06]  /*0020*/  LDCU UR9, c[0x0][0x360] ;  /* 0x00006c00ff0977ac */ /* 0x000e2c0008000800 */
[----:B------:R-:W1:Y:S01]  /*0030*/  LDC.64 R2, c[0x0][0x380] ;  /* 0x0000e000ff027b82 */ /* 0x000e620000000a00 */
[----:B------:R-:W0:Y:S01]  /*0040*/  S2R R0, SR_CTAID.X ;  /* 0x0000000000007919 */ /* 0x000e220000002500 */
[----:B------:R-:W2:Y:S01]  /*0050*/  LDCU UR4, c[0x0][0x398] ;  /* 0x00007300ff0477ac */ /* 0x000ea20008000800 */
[----:B------:R-:W3:Y:S05]  /*0060*/  LDCU.64 UR10, c[0x0][0x358] ;  /* 0x00006b00ff0a77ac */ /* 0x000eea0008000a00 */
[----:B------:R-:W4:Y:S01]  /*0070*/  LDC.64 R4, c[0x0][0x388] ;  /* 0x0000e200ff047b82 */ /* 0x000f220000000a00 */
[----:B0-----:R-:W-:-:S05]  /*0080*/  IMAD R7, R0, UR9, R9 ;  /* 0x0000000900077c24 */ /* 0x001fca000f8e0209 */
[----:B--2---:R-:W-:-:S13]  /*0090*/  ISETP.GE.AND P0, PT, R7, UR4, PT ;  /* 0x0000000407007c0c */ /* 0x004fda000bf06270 */
[----:B-1----:R-:W-:-:S04]  /*00a0*/  @!P0 IMAD.WIDE R2, R7, 0x4, R2 ;  /* 0x0000000407028825 */ /* 0x002fc800078e0202 */
[----:B----4-:R-:W-:Y:S02]  /*00b0*/  @!P0 IMAD.WIDE R4, R7, 0x4, R4 ;  /* 0x0000000407048825 */ /* 0x010fe400078e0204 */
[----:B---3--:R-:W2:Y:S04]  /*00c0*/  @!P0 LDG.E R2, desc[UR10][R2.64] ;  /* 0x0000000a02028981 */ /* 0x008ea8000c1e1900 */
[----:B------:R-:W2:Y:S01]  /*00d0*/  @!P0 LDG.E R5, desc[UR10][R4.64] ;  /* 0x0000000a04058981 */ /* 0x000ea2000c1e1900 */
[----:B------:R-:W0:Y:S01]  /*00e0*/  S2UR UR5, SR_CgaCtaId ;  /* 0x00000000000579c3 */ /* 0x000e220000008800 */
[----:B------:R-:W-:Y:S01]  /*00f0*/  UMOV UR4, 0x400 ;  /* 0x0000040000047882 */ /* 0x000fe20000000000 */
[----:B------:R-:W-:Y:S01]  /*0100*/  HFMA2 R6, -RZ, RZ, 0, 0 ;  /* 0x00000000ff067431 */ /* 0x000fe200000001ff */
[----:B------:R-:W-:Y:S01]  /*0110*/  ISETP.NE.AND P1, PT, R9, RZ, PT ;  /* 0x000000ff0900720c */ /* 0x000fe20003f25270 */
[----:B0-----:R-:W-:-:S06]  /*0120*/  ULEA UR5, UR5, UR4, 0x18 ;  /* 0x0000000405057291 */ /* 0x001fcc000f8ec0ff */
[----:B------:R-:W-:Y:S01]  /*0130*/  LEA R7, R9, UR5, 0x2 ;  /* 0x0000000509077c11 */ /* 0x000fe2000f8e10ff */
[----:B--2---:R-:W-:-:S05]  /*0140*/  @!P0 FMUL R6, R2, R5 ;  /* 0x0000000502068220 */ /* 0x004fca0000400000 */
[----:B------:R0:W-:Y:S01]  /*0150*/  STS [R7], R6 ;  /* 0x0000000607007388 */ /* 0x0001e20000000800 */
[----:B------:R-:W-:Y:S06]  /*0160*/  BAR.SYNC.DEFER_BLOCKING 0x0 ;  /* 0x0000000000007b1d */ /* 0x000fec0000010000 */
[----:B------:R-:W-:Y:S05]  /*0170*/  @P1 EXIT ;  /* 0x000000000000194d */ /* 0x000fea0003800000 */
[----:B------:R-:W-:Y:S01]  /*0180*/  UISETP.GE.U32.AND UP0, UPT, UR9, 0x10, UPT ;  /* 0x000000100900788c */ /* 0x000fe2000bf06070 */
[----:B------:R-:W-:Y:S01]  /*0190*/  MOV R19, RZ ;  /* 0x000000ff00137202 */ /* 0x000fe20000000f00 */
[----:B------:R-:W-:Y:S01]  /*01a0*/  ULOP3.LUT UR7, UR9, 0xf, URZ, 0xc0, !UPT ;  /* 0x0000000f09077892 */ /* 0x000fe2000f8ec0ff */
[----:B------:R-:W-:-:S06]  /*01b0*/  UMOV UR4, URZ ;  /* 0x000000ff00047c82 */ /* 0x000fcc0008000000 */
[----:B------:R-:W-:Y:S05]  /*01c0*/  BRA.U !UP0, `(.L_x_0) ;  /* 0x0000000108747547 */ /* 0x000fea000b800000 */
[----:B------:R-:W-:Y:S01]  /*01d0*/  ULOP3.LUT UR6, UR9, 0xfffffff0, URZ, 0xc0, !UPT ;  /* 0xfffffff009067892 */ /* 0x000fe2000f8ec0ff */
[----:B------:R-:W-:Y:S01]  /*01e0*/  MOV R19, RZ ;  /* 0x000000ff00137202 */ /* 0x000fe20000000f00 */
[----:B------:R-:W-:Y:S02]  /*01f0*/  ULOP3.LUT UR4, UR9, 0x7f0, URZ, 0xc0, !UPT ;  /* 0x000007f009047892 */ /* 0x000fe4000f8ec0ff */
[----:B------:R-:W-:Y:S02]  /*0200*/  UIADD3 UR8, UPT, UPT, UR5, 0x20, URZ ;  /* 0x0000002005087890 */ /* 0x000fe4000fffe0ff */
[----:B------:R-:W-:-:S12]  /*0210*/  UIADD3 UR6, UPT, UPT, -UR6, URZ, URZ ;  /* 0x000000ff06067290 */ /* 0x000fd8000fffe1ff */
.L_x_1:
[----:B------:R-:W1:Y:S01]  /*0220*/  LDS.128 R12, [UR8+-0x20] ;  /* 0xffffe008ff0c7984 */ /* 0x000e620008000c00 */
[----:B------:R-:W-:-:S03]  /*0230*/  UIADD3 UR6, UPT, UPT, UR6, 0x10, URZ ;  /* 0x0000001006067890 */ /* 0x000fc6000fffe0ff */
[----:B------:R-:W2:Y:S01]  /*0240*/  LDS.128 R8, [UR8+-0x10] ;  /* 0xfffff008ff087984 */ /* 0x000ea20008000c00 */
[----:B------:R-:W-:-:S03]  /*0250*/  UISETP.NE.AND UP0, UPT, UR6, URZ, UPT ;  /* 0x000000ff0600728c */ /* 0x000fc6000bf05270 */
[----:B0-----:R-:W0:Y:S01]  /*0260*/  LDS.128 R4, [UR8] ;  /* 0x00000008ff047984 */ /* 0x001e220008000c00 */
[----:B-1----:R-:W-:-:S03]  /*0270*/  FADD R12, R12, R19 ;  /* 0x000000130c0c7221 */ /* 0x002fc60000000000 */
[----:B------:R-:W1:Y:S01]  /*0280*/  LDS.128 R16, [UR8+0x10] ;  /* 0x00001008ff107984 */ /* 0x000e620008000c00 */
[----:B------:R-:W-:Y:S01]  /*0290*/  UIADD3 UR8, UPT, UPT, UR8, 0x40, URZ ;  /* 0x0000004008087890 */ /* 0x000fe2000fffe0ff */
[----:B------:R-:W-:-:S04]  /*02a0*/  FADD R13, R13, R12 ;  /* 0x0000000c0d0d7221 */ /* 0x000fc80000000000 */
[----:B------:R-:W-:-:S04]  /*02b0*/  FADD R14, R14, R13 ;  /* 0x0000000d0e0e7221 */ /* 0x000fc80000000000 */
[----:B------:R-:W-:-:S04]  /*02c0*/  FADD R15, R15, R14 ;  /* 0x0000000e0f0f7221 */ /* 0x000fc80000000000 */
[----:B--2---:R-:W-:-:S04]  /*02d0*/  FADD R8, R15, R8 ;  /* 0x000000080f087221 */ /* 0x004fc80000000000 */
[----:B------:R-:W-:-:S04]  /*02e0*/  FADD R9, R9, R8 ;  /* 0x0000000809097221 */ /* 0x000fc80000000000 */
[----:B------:R-:W-:-:S04]  /*02f0*/  FADD R10, R10, R9 ;  /* 0x000000090a0a7221 */ /* 0x000fc80000000000 */
[----:B------:R-:W-:-:S04]  /*0300*/  FADD R11, R11, R10 ;  /* 0x0000000a0b0b7221 */ /* 0x000fc80000000000 */
[----:B0-----:R-:W-:-:S04]  /*0310*/  FADD R4, R11, R4 ;  /* 0x000000040b047221 */ /* 0x001fc80000000000 */
[----:B------:R-:W-:-:S04]  /*0320*/  FADD R5, R5, R4 ;  /* 0x0000000405057221 */ /* 0x000fc80000000000 */
[----:B------:R-:W-:-:S04]  /*0330*/  FADD R6, R6, R5 ;  /* 0x0000000506067221 */ /* 0x000fc80000000000 */
[----:B------:R-:W-:-:S04]  /*0340*/  FADD R7, R7, R6 ;  /* 0x0000000607077221 */ /* 0x000fc80000000000 */
[----:B-1----:R-:W-:-:S04]  /*0350*/  FADD R16, R7, R16 ;  /* 0x0000001007107221 */ /* 0x002fc80000000000 */
[----:B------:R-:W-:-:S04]  /*0360*/  FADD R17, R17, R16 ;  /* 0x0000001011117221 */ /* 0x000fc80000000000 */
[----:B------:R-:W-:-:S04]  /*0370*/  FADD R18, R18, R17 ;  /* 0x0000001112127221 */ /* 0x000fc80000000000 */
[----:B------:R-:W-:Y:S01]  /*0380*/  FADD R19, R19, R18 ;  /* 0x0000001213137221 */ /* 0x000fe20000000000 */
[----:B------:R-:W-:Y:S06]  /*0390*/  BRA.U UP0, `(.L_x_1) ;  /* 0xfffffffd00a07547 */ /* 0x000fec000b83ffff */
.L_x_0:
[----:B------:R-:W-:-:S09]  /*03a0*/  UISETP.NE.AND UP0, UPT, UR7, URZ, UPT ;  /* 0x000000ff0700728c */ /* 0x000fd2000bf05270 */
[----:B------:R-:W-:Y:S05]  /*03b0*/  BRA.U !UP0, `(.L_x_2) ;  /* 0x0000000108947547 */ /* 0x000fea000b800000 */
[----:B------:R-:W-:Y:S02]  /*03c0*/  UISETP.GE.U32.AND UP0, UPT, UR7, 0x8, UPT ;  /* 0x000000080700788c */ /* 0x000fe4000bf06070 */
[----:B------:R-:W-:-:S04]  /*03d0*/  ULOP3.LUT UR8, UR9, 0x7, URZ, 0xc0, !UPT ;  /* 0x0000000709087892 */ /* 0x000fc8000f8ec0ff */
[----:B------:R-:W-:-:S03]  /*03e0*/  UISETP.NE.AND UP1, UPT, UR8, URZ, UPT ;  /* 0x000000ff0800728c */ /* 0x000fc6000bf25270 */
[----:B------:R-:W-:Y:S08]  /*03f0*/  BRA.U !UP0, `(.L_x_3) ;  /* 0x0000000108307547 */ /* 0x000ff0000b800000 */
[----:B------:R-:W-:Y:S02]  /*0400*/  ULEA UR6, UR4, UR5, 0x2 ;  /* 0x0000000504067291 */ /* 0x000fe4000f8e10ff */
[----:B------:R-:W-:-:S07]  /*0410*/  UIADD3 UR4, UPT, UPT, UR4, 0x8, URZ ;  /* 0x0000000804047890 */ /* 0x000fce000fffe0ff */
[----:B------:R-:W1:Y:S04]  /*0420*/  LDS.128 R8, [UR6] ;  /* 0x00000006ff087984 */ /* 0x000e680008000c00 */
[----:B0-----:R-:W0:Y:S01]  /*0430*/  LDS.128 R4, [UR6+0x10] ;  /* 0x00001006ff047984 */ /* 0x001e220008000c00 */
[----:B-1----:R-:W-:-:S04]  /*0440*/  FADD R8, R19, R8 ;  /* 0x0000000813087221 */ /* 0x002fc80000000000 */
[----:B------:R-:W-:-:S04]  /*0450*/  FADD R9, R8, R9 ;  /* 0x0000000908097221 */ /* 0x000fc80000000000 */
[----:B------:R-:W-:-:S04]  /*0460*/  FADD R10, R9, R10 ;  /* 0x0000000a090a7221 */ /* 0x000fc80000000000 */
[----:B------:R-:W-:-:S04]  /*0470*/  FADD R11, R10, R11 ;  /* 0x0000000b0a0b7221 */ /* 0x000fc80000000000 */
[----:B0-----:R-:W-:-:S04]  /*0480*/  FADD R4, R11, R4 ;  /* 0x000000040b047221 */ /* 0x001fc80000000000 */
[----:B------:R-:W-:-:S04]  /*0490*/  FADD R5, R4, R5 ;  /* 0x0000000504057221 */ /* 0x000fc80000000000 */
[----:B------:R-:W-:-:S04]  /*04a0*/  FADD R6, R5, R6 ;  /* 0x0000000605067221 */ /* 0x000fc80000000000 */
[----:B------:R-:W-:-:S07]  /*04b0*/  FADD R19, R6, R7 ;  /* 0x0000000706137221 */ /* 0x000fce0000000000 */
.L_x_3:
[----:B------:R-:W-:Y:S05]  /*04c0*/  BRA.U !UP1, `(.L_x_2) ;  /* 0x0000000109507547 */ /* 0x000fea000b800000 */
[----:B------:R-:W-:Y:S02]  /*04d0*/  UISETP.GE.U32.AND UP0, UPT, UR8, 0x4, UPT ;  /* 0x000000040800788c */ /* 0x000fe4000bf06070 */
[----:B------:R-:W-:-:S04]  /*04e0*/  ULOP3.LUT UR6, UR9, 0x3, URZ, 0xc0, !UPT ;  /* 0x0000000309067892 */ /* 0x000fc8000f8ec0ff */
[----:B------:R-:W-:-:S03]  /*04f0*/  UISETP.NE.AND UP1, UPT, UR6, URZ, UPT ;  /* 0x000000ff0600728c */ /* 0x000fc6000bf25270 */
[----:B------:R-:W-:Y:S08]  /*0500*/  BRA.U !UP0, `(.L_x_4) ;  /* 0x00000001081c7547 */ /* 0x000ff0000b800000 */
[----:B------:R-:W-:Y:S02]  /*0510*/  ULEA UR7, UR4, UR5, 0x2 ;  /* 0x0000000504077291 */ /* 0x000fe4000f8e10ff */
[----:B------:R-:W-:-:S07]  /*0520*/  UIADD3 UR4, UPT, UPT, UR4, 0x4, URZ ;  /* 0x0000000404047890 */ /* 0x000fce000fffe0ff */
[----:B0-----:R-:W0:Y:S02]  /*0530*/  LDS.128 R4, [UR7] ;  /* 0x00000007ff047984 */ /* 0x001e240008000c00 */
[----:B0-----:R-:W-:-:S04]  /*0540*/  FADD R4, R19, R4 ;  /* 0x0000000413047221 */ /* 0x001fc80000000000 */
[----:B------:R-:W-:-:S04]  /*0550*/  FADD R5, R4, R5 ;  /* 0x0000000504057221 */ /* 0x000fc80000000000 */
[----:B------:R-:W-:-:S04]  /*0560*/  FADD R6, R5, R6 ;  /* 0x0000000605067221 */ /* 0x000fc80000000000 */
[----:B------:R-:W-:-:S07]  /*0570*/  FADD R19, R6, R7 ;  /* 0x0000000706137221 */ /* 0x000fce0000000000 */
.L_x_4:
[----:B------:R-:W-:Y:S05]  /*0580*/  BRA.U !UP1, `(.L_x_2) ;  /* 0x0000000109207547 */ /* 0x000fea000b800000 */
[----:B------:R-:W-:Y:S02]  /*0590*/  ULEA UR4, UR4, UR5, 0x2 ;  /* 0x0000000504047291 */ /* 0x000fe4000f8e10ff */
[----:B------:R-:W-:-:S12]  /*05a0*/  UIADD3 UR6, UPT, UPT, -UR6, URZ, URZ ;  /* 0x000000ff06067290 */ /* 0x000fd8000fffe1ff */
.L_x_5:
[----:B------:R-:W1:Y:S01]  /*05b0*/  LDS R2, [UR4] ;  /* 0x00000004ff027984 */ /* 0x000e620008000800 */
[----:B------:R-:W-:Y:S02]  /*05c0*/  UIADD3 UR6, UPT, UPT, UR6, 0x1, URZ ;  /* 0x0000000106067890 */ /* 0x000fe4000fffe0ff */
[----:B------:R-:W-:Y:S02]  /*05d0*/  UIADD3 UR4, UPT, UPT, UR4, 0x4, URZ ;  /* 0x0000000404047890 */ /* 0x000fe4000fffe0ff */
[----:B------:R-:W-:Y:S01]  /*05e0*/  UISETP.NE.AND UP0, UPT, UR6, URZ, UPT ;  /* 0x000000ff0600728c */ /* 0x000fe2000bf05270 */
[----:B-1----:R-:W-:-:S08]  /*05f0*/  FADD R19, R2, R19 ;  /* 0x0000001302137221 */ /* 0x002fd00000000000 */
[----:B------:R-:W-:Y:S05]  /*0600*/  BRA.U UP0, `(.L_x_5) ;  /* 0xfffffffd00e87547 */ /* 0x000fea000b83ffff */
.L_x_2:
[----:B------:R-:W1:Y:S02]  /*0610*/  LDC.64 R2, c[0x0][0x390] ;  /* 0x0000e400ff027b82 */ /* 0x000e640000000a00 */
[----:B-1----:R-:W-:-:S05]  /*0620*/  IMAD.WIDE.U32 R2, R0, 0x4, R2 ;  /* 0x0000000400027825 */ /* 0x002fca00078e0002 */
[----:B------:R-:W-:Y:S01]  /*0630*/  STG.E desc[UR10][R2.64], R19 ;  /* 0x0000001302007986 */ /* 0x000fe2000c10190a */
[----:B------:R-:W-:Y:S05]  /*0640*/  EXIT ;  /* 0x000000000000794d */ /* 0x000fea0003800000 */
.L_x_6:
[----:B------:R-:W-:-:S00]  /*0650*/  BRA `(.L_x_6) ;  /* 0xfffffffc00fc7947 */ /* 0x000fc0000383ffff */
[----:B------:R-:W-:-:S00]  /*0660*/  NOP ;  /* 0x0000000000007918 */ /* 0x000fc00000000000 */
        /* <DEDUP_REMOVED lines=9> */
.L_x_7:


//--------------------- .nv.shared._Z13dotProductGPUPKfS0_Pfi --------------------------
	.section	.nv.shared._Z13dotProductGPUPKfS0_Pfi,"aw",@nobits
	.sectionflags	@""
	.align	16
	.zero		1024


//--------------------- .nv.shared.reserved.0     --------------------------
	.section	.nv.shared.reserved.0,"aw",@nobits
	.weak		__nv_reservedSMEM_offset_0_alias
	.size		__nv_reservedSMEM_offset_0_alias, 0, 64
	.other		__nv_reservedSMEM_offset_0_alias,@"STO_CUDA_RESERVED_SHARED STV_DEFAULT"
__nv_reservedSMEM_offset_0_alias:
	.zero		0
	.zero		64


//--------------------- .nv.constant0._Z13dotProductGPUPKfS0_Pfi --------------------------
	.section	.nv.constant0._Z13dotProductGPUPKfS0_Pfi,"a",@progbits
	.sectionflags	@""
	.align	4
.nv.constant0._Z13dotProductGPUPKfS0_Pfi:
	.zero		924


//--------------------- SYMBOLS --------------------------

	.type		.nv.reservedSmem.offset0,@object
	.size		.nv.reservedSmem.offset0,0x4
	.type		.nv.reservedSmem.cap,@object
	.size		.nv.reservedSmem.cap,0x4
